//
// Generated by NVIDIA NVVM Compiler
//
// Compiler Build ID: CL-36424714
// Cuda compilation tools, release 13.0, V13.0.88
// Based on NVVM 20.0.0
//

.version 9.0
.target sm_100
.address_size 64

	// .globl	_Z9reduccionPfS_
// _ZZ9reduccionPfS_E8temporal has been demoted

.visible .entry _Z9reduccionPfS_(
	.param .u64 .ptr .align 1 _Z9reduccionPfS__param_0,
	.param .u64 .ptr .align 1 _Z9reduccionPfS__param_1
)
{
	.reg .pred 	%p<6>;
	.reg .b32 	%r<5>;
	.reg .b32 	%f<15>;
	.reg .b64 	%rd<7>;
	// demoted variable
	.shared .align 4 .b8 _ZZ9reduccionPfS_E8temporal[64];
	ld.param.u64 	%rd2, [_Z9reduccionPfS__param_0];
	ld.param.u64 	%rd1, [_Z9reduccionPfS__param_1];
	cvta.to.global.u64 	%rd3, %rd2;
	mov.u32 	%r1, %tid.x;
	mul.wide.u32 	%rd4, %r1, 4;
	add.s64 	%rd5, %rd3, %rd4;
	ld.global.f32 	%f1, [%rd5];
	shl.b32 	%r3, %r1, 2;
	mov.u32 	%r4, _ZZ9reduccionPfS_E8temporal;
	add.s32 	%r2, %r4, %r3;
	st.shared.f32 	[%r2], %f1;
	bar.sync 	0;
	setp.gt.u32 	%p1, %r1, 7;
	@%p1 bra 	$L__BB0_2;
	ld.shared.f32 	%f2, [%r2];
	ld.shared.f32 	%f3, [%r2+32];
	add.f32 	%f4, %f2, %f3;
	st.shared.f32 	[%r2], %f4;
$L__BB0_2:
	bar.sync 	0;
	setp.gt.u32 	%p2, %r1, 3;
	@%p2 bra 	$L__BB0_4;
	ld.shared.f32 	%f5, [%r2];
	ld.shared.f32 	%f6, [%r2+16];
	add.f32 	%f7, %f5, %f6;
	st.shared.f32 	[%r2], %f7;
$L__BB0_4:
	bar.sync 	0;
	setp.gt.u32 	%p3, %r1, 1;
	@%p3 bra 	$L__BB0_6;
	ld.shared.f32 	%f8, [%r2];
	ld.shared.f32 	%f9, [%r2+8];
	add.f32 	%f10, %f8, %f9;
	st.shared.f32 	[%r2], %f10;
$L__BB0_6:
	bar.sync 	0;
	setp.ne.s32 	%p4, %r1, 0;
	@%p4 bra 	$L__BB0_8;
	ld.shared.f32 	%f11, [%r2];
	ld.shared.f32 	%f12, [_ZZ9reduccionPfS_E8temporal+4];
	add.f32 	%f13, %f11, %f12;
	st.shared.f32 	[%r2], %f13;
$L__BB0_8:
	setp.ne.s32 	%p5, %r1, 0;
	bar.sync 	0;
	@%p5 bra 	$L__BB0_10;
	ld.shared.f32 	%f14, [_ZZ9reduccionPfS_E8temporal];
	cvta.to.global.u64 	%rd6, %rd1;
	st.global.f32 	[%rd6], %f14;
$L__BB0_10:
	ret;

}


// ===== COMPILED SASS (sm_100) =====

	.target	sm_100

	.elftype	@"ET_EXEC"


//--------------------- .note.nv.tkinfo           --------------------------
	.section	.note.nv.tkinfo,"",@"SHT_NOTE"
	.sectionflags	@"SHF_NOTE_NV_TKINFO"
	.tkinfo
        /*0018*/ 	.word	0x00000002
        /*0030*/ 	.string	""
        /*0030*/ 	.string	"ptxas"
        /*0030*/ 	.string	"Cuda compilation tools, release 13.0, V13.0.88"
        /*0030*/ 	.string	"Build cuda_13.0.r13.0/compiler.36424714_0"
        /*0030*/ 	.string	"-arch sm_100 -m 64 "



//--------------------- .note.nv.cuinfo           --------------------------
	.section	.note.nv.cuinfo,"",@"SHT_NOTE"
	.sectionflags	@"SHF_NOTE_NV_CUINFO"
        /*0018*/ 	.short	0x0002
        /*001a*/ 	.short	0x0064
        /*001c*/ 	.short	0x0082
	.zero		2


//--------------------- .nv.info                  --------------------------
	.section	.nv.info,"",@"SHT_CUDA_INFO"
	.align	4


	//----- nvinfo : EIATTR_REGCOUNT
	.align		4
        /*0000*/ 	.byte	0x04, 0x2f
        /*0002*/ 	.short	(.L_1 - .L_0)
	.align		4
.L_0:
        /*0004*/ 	.word	index@(_Z9reduccionPfS_)
        /*0008*/ 	.word	0x0000000c


	//----- nvinfo : EIATTR_FRAME_SIZE
	.align		4
.L_1:
        /*000c*/ 	.byte	0x04, 0x11
        /*000e*/ 	.short	(.L_3 - .L_2)
	.align		4
.L_2:
        /*0010*/ 	.word	index@(_Z9reduccionPfS_)
        /*0014*/ 	.word	0x00000000


	//----- nvinfo : EIATTR_MIN_STACK_SIZE
	.align		4
.L_3:
        /*0018*/ 	.byte	0x04, 0x12
        /*001a*/ 	.short	(.L_5 - .L_4)
	.align		4
.L_4:
        /*001c*/ 	.word	index@(_Z9reduccionPfS_)
        /*0020*/ 	.word	0x00000000
.L_5:


//--------------------- .nv.compat                --------------------------
	.section	.nv.compat,"",@"SHT_CUDA_COMPAT_INFO"
	.align	4
        /*0000*/ 	.byte	0x02, 0x09, 0x00, 0x00, 0x02, 0x02, 0x01, 0x00, 0x02, 0x05, 0x05, 0x00, 0x03, 0x07, 0x01, 0x01
        /*0010*/ 	.byte	0x02, 0x03, 0x00, 0x00, 0x02, 0x06, 0x01, 0x00, 0x04, 0x0b, 0x08, 0x00, 0x09, 0x00, 0x00, 0x00
        /*0020*/ 	.byte	0x00, 0x00, 0x00, 0x00


//--------------------- .nv.info._Z9reduccionPfS_ --------------------------
	.section	.nv.info._Z9reduccionPfS_,"",@"SHT_CUDA_INFO"
	.sectionflags	@""
	.align	4


	//----- nvinfo : EIATTR_CUDA_API_VERSION
	.align		4
        /*0000*/ 	.byte	0x04, 0x37
        /*0002*/ 	.short	(.L_7 - .L_6)
.L_6:
        /*0004*/ 	.word	0x00000082


	//----- nvinfo : EIATTR_KPARAM_INFO
	.align		4
.L_7:
        /*0008*/ 	.byte	0x04, 0x17
        /*000a*/ 	.short	(.L_9 - .L_8)
.L_8:
        /*000c*/ 	.word	0x00000000
        /*0010*/ 	.short	0x0001
        /*0012*/ 	.short	0x0008
        /*0014*/ 	.byte	0x00, 0xf5, 0x21, 0x00


	//----- nvinfo : EIATTR_KPARAM_INFO
	.align		4
.L_9:
        /*0018*/ 	.byte	0x04, 0x17
        /*001a*/ 	.short	(.L_11 - .L_10)
.L_10:
        /*001c*/ 	.word	0x00000000
        /*0020*/ 	.short	0x0000
        /*0022*/ 	.short	0x0000
        /*0024*/ 	.byte	0x00, 0xf5, 0x21, 0x00


	//----- nvinfo : EIATTR_SPARSE_MMA_MASK
	.align		4
.L_11:
        /*0028*/ 	.byte	0x03, 0x50
        /*002a*/ 	.short	0x0000


	//----- nvinfo : EIATTR_MAXREG_COUNT
	.align		4
        /*002c*/ 	.byte	0x03, 0x1b
        /*002e*/ 	.short	0x00ff


	//----- nvinfo : EIATTR_NUM_BARRIERS
	.align		4
        /*0030*/ 	.byte	0x02, 0x4c
        /*0032*/ 	.byte	0x01
	.zero		1


	//----- nvinfo : EIATTR_MERCURY_ISA_VERSION
	.align		4
        /*0034*/ 	.byte	0x03, 0x5f
        /*0036*/ 	.short	0x0101


	//----- nvinfo : EIATTR_VRC_CTA_INIT_COUNT
	.align		4
        /*0038*/ 	.byte	0x02, 0x4a
	.zero		1
	.zero		1


	//----- nvinfo : EIATTR_EXIT_INSTR_OFFSETS
	.align		4
        /*003c*/ 	.byte	0x04, 0x1c
        /*003e*/ 	.short	(.L_13 - .L_12)


	//   ....[0]....
.L_12:
        /*0040*/ 	.word	0x00000240


	//   ....[1]....
        /*0044*/ 	.word	0x00000280


	//----- nvinfo : EIATTR_CBANK_PARAM_SIZE
	.align		4
.L_13:
        /*0048*/ 	.byte	0x03, 0x19
        /*004a*/ 	.short	0x0010


	//----- nvinfo : EIATTR_PARAM_CBANK
	.align		4
        /*004c*/ 	.byte	0x04, 0x0a
        /*004e*/ 	.short	(.L_15 - .L_14)
	.align		4
.L_14:
        /*0050*/ 	.word	index@(.nv.constant0._Z9reduccionPfS_)
        /*0054*/ 	.short	0x0380
        /*0056*/ 	.short	0x0010


	//----- nvinfo : EIATTR_SW_WAR
	.align		4
.L_15:
        /*0058*/ 	.byte	0x04, 0x36
        /*005a*/ 	.short	(.L_17 - .L_16)
.L_16:
        /*005c*/ 	.word	0x00000008
.L_17:


//--------------------- .nv.callgraph             --------------------------
	.section	.nv.callgraph,"",@"SHT_CUDA_CALLGRAPH"
	.align	4
	.sectionentsize	8
	.align		4
        /*0000*/ 	.word	0x00000000
	.align		4
        /*0004*/ 	.word	0xffffffff
	.align		4
        /*0008*/ 	.word	0x00000000
	.align		4
        /*000c*/ 	.word	0xfffffffe
	.align		4
        /*0010*/ 	.word	0x00000000
	.align		4
        /*0014*/ 	.word	0xfffffffd
	.align		4
        /*0018*/ 	.word	0x00000000
	.align		4
        /*001c*/ 	.word	0xfffffffc


//--------------------- .text._Z9reduccionPfS_    --------------------------
	.section	.text._Z9reduccionPfS_,"ax",@progbits
	.align	128
        .global         _Z9reduccionPfS_
        .type           _Z9reduccionPfS_,@function
        .size           _Z9reduccionPfS_,(.L_x_1 - _Z9reduccionPfS_)
        .other          _Z9reduccionPfS_,@"STO_CUDA_ENTRY STV_DEFAULT"
_Z9reduccionPfS_:
.text._Z9reduccionPfS_:
[----:B------:R-:W-:Y:S01]  /*0000*/  LDC R1, c[0x0][0x37c] ;  /* 0x0000df00ff017b82 */ /* 0x000fe20000000800 */
[----:B------:R-:W0:Y:S07]  /*0010*/  S2R R9, SR_TID.X ;  /* 0x0000000000097919 */ /* 0x000e2e0000002100 */
[----:B------:R-:W0:Y:S01]  /*0020*/  LDC.64 R2, c[0x0][0x380] ;  /* 0x0000e000ff027b82 */ /* 0x000e220000000a00 */
[----:B------:R-:W1:Y:S01]  /*0030*/  LDCU.64 UR6, c[0x0][0x358] ;  /* 0x00006b00ff0677ac */ /* 0x000e620008000a00 */
[----:B0-----:R-:W-:-:S06]  /*0040*/  IMAD.WIDE.U32 R2, R9, 0x4, R2 ;  /* 0x0000000409027825 */ /* 0x001fcc00078e0002 */
[----:B-1----:R-:W2:Y:S01]  /*0050*/  LDG.E R2, desc[UR6][R2.64] ;  /* 0x0000000602027981 */ /* 0x002ea2000c1e1900 */
[----:B------:R-:W0:Y:S01]  /*0060*/  S2UR UR5, SR_CgaCtaId ;  /* 0x00000000000579c3 */ /* 0x000e220000008800 */
[----:B------:R-:W-:Y:S01]  /*0070*/  UMOV UR4, 0x400 ;  /* 0x0000040000047882 */ /* 0x000fe20000000000 */
[C---:B------:R-:W-:Y:S02]  /*0080*/  ISETP.GT.U32.AND P1, PT, R9.reuse, 0x7, PT ;  /* 0x000000070900780c */ /* 0x040fe40003f24070 */
[----:B------:R-:W-:Y:S01]  /*0090*/  ISETP.GT.U32.AND P0, PT, R9, 0x3, PT ;  /* 0x000000030900780c */ /* 0x000fe20003f04070 */
[----:B0-----:R-:W-:-:S06]  /*00a0*/  ULEA UR4, UR5, UR4, 0x18 ;  /* 0x0000000405047291 */ /* 0x001fcc000f8ec0ff */
[----:B------:R-:W-:-:S05]  /*00b0*/  LEA R5, R9, UR4, 0x2 ;  /* 0x0000000409057c11 */ /* 0x000fca000f8e10ff */
[----:B--2---:R-:W-:Y:S01]  /*00c0*/  STS [R5], R2 ;  /* 0x0000000205007388 */ /* 0x004fe20000000800 */
[----:B------:R-:W-:Y:S06]  /*00d0*/  BAR.SYNC.DEFER_BLOCKING 0x0 ;  /* 0x0000000000007b1d */ /* 0x000fec0000010000 */
[----:B------:R-:W-:Y:S04]  /*00e0*/  @!P1 LDS R0, [R5] ;  /* 0x0000000005009984 */ /* 0x000fe80000000800 */
[----:B------:R-:W0:Y:S02]  /*00f0*/  @!P1 LDS R7, [R5+0x20] ;  /* 0x0000200005079984 */ /* 0x000e240000000800 */
[----:B0-----:R-:W-:-:S05]  /*0100*/  @!P1 FADD R0, R0, R7 ;  /* 0x0000000700009221 */ /* 0x001fca0000000000 */
[----:B------:R-:W-:Y:S01]  /*0110*/  @!P1 STS [R5], R0 ;  /* 0x0000000005009388 */ /* 0x000fe20000000800 */
[----:B------:R-:W-:Y:S01]  /*0120*/  BAR.SYNC.DEFER_BLOCKING 0x0 ;  /* 0x0000000000007b1d */ /* 0x000fe20000010000 */
[----:B------:R-:W-:-:S05]  /*0130*/  ISETP.GT.U32.AND P1, PT, R9, 0x1, PT ;  /* 0x000000010900780c */ /* 0x000fca0003f24070 */
[----:B------:R-:W-:Y:S04]  /*0140*/  @!P0 LDS R3, [R5] ;  /* 0x0000000005038984 */ /* 0x000fe80000000800 */
[----:B------:R-:W0:Y:S02]  /*0150*/  @!P0 LDS R4, [R5+0x10] ;  /* 0x0000100005048984 */ /* 0x000e240000000800 */
[----:B0-----:R-:W-:-:S05]  /*0160*/  @!P0 FADD R4, R3, R4 ;  /* 0x0000000403048221 */ /* 0x001fca0000000000 */
[----:B------:R-:W-:Y:S01]  /*0170*/  @!P0 STS [R5], R4 ;  /* 0x0000000405008388 */ /* 0x000fe20000000800 */
[----:B------:R-:W-:Y:S01]  /*0180*/  BAR.SYNC.DEFER_BLOCKING 0x0 ;  /* 0x0000000000007b1d */ /* 0x000fe20000010000 */
[----:B------:R-:W-:-:S05]  /*0190*/  ISETP.NE.AND P0, PT, R9, RZ, PT ;  /* 0x000000ff0900720c */ /* 0x000fca0003f05270 */
[----:B------:R-:W-:Y:S04]  /*01a0*/  @!P1 LDS R2, [R5] ;  /* 0x0000000005029984 */ /* 0x000fe80000000800 */
[----:B------:R-:W0:Y:S02]  /*01b0*/  @!P1 LDS R3, [R5+0x8] ;  /* 0x0000080005039984 */ /* 0x000e240000000800 */
[----:B0-----:R-:W-:-:S05]  /*01c0*/  @!P1 FADD R2, R2, R3 ;  /* 0x0000000302029221 */ /* 0x001fca0000000000 */
[----:B------:R-:W-:Y:S01]  /*01d0*/  @!P1 STS [R5], R2 ;  /* 0x0000000205009388 */ /* 0x000fe20000000800 */
[----:B------:R-:W-:Y:S06]  /*01e0*/  BAR.SYNC.DEFER_BLOCKING 0x0 ;  /* 0x0000000000007b1d */ /* 0x000fec0000010000 */
[----:B------:R-:W-:Y:S04]  /*01f0*/  @!P0 LDS R0, [R5] ;  /* 0x0000000005008984 */ /* 0x000fe80000000800 */
[----:B------:R-:W0:Y:S02]  /*0200*/  @!P0 LDS R3, [UR4+0x4] ;  /* 0x00000404ff038984 */ /* 0x000e240008000800 */
[----:B0-----:R-:W-:-:S05]  /*0210*/  @!P0 FADD R0, R0, R3 ;  /* 0x0000000300008221 */ /* 0x001fca0000000000 */
[----:B------:R0:W-:Y:S01]  /*0220*/  @!P0 STS [R5], R0 ;  /* 0x0000000005008388 */ /* 0x0001e20000000800 */
[----:B------:R-:W-:Y:S06]  /*0230*/  BAR.SYNC.DEFER_BLOCKING 0x0 ;  /* 0x0000000000007b1d */ /* 0x000fec0000010000 */
[----:B------:R-:W-:Y:S05]  /*0240*/  @P0 EXIT ;  /* 0x000000000000094d */ /* 0x000fea0003800000 */
[----:B0-----:R-:W0:Y:S01]  /*0250*/  LDS R5, [UR4] ;  /* 0x00000004ff057984 */ /* 0x001e220008000800 */
[----:B------:R-:W0:Y:S03]  /*0260*/  LDC.64 R2, c[0x0][0x388] ;  /* 0x0000e200ff027b82 */ /* 0x000e260000000a00 */
[----:B0-----:R-:W-:Y:S01]  /*0270*/  STG.E desc[UR6][R2.64], R5 ;  /* 0x0000000502007986 */ /* 0x001fe2000c101906 */
[----:B------:R-:W-:Y:S05]  /*0280*/  EXIT ;  /* 0x000000000000794d */ /* 0x000fea0003800000 */
.L_x_0:
[----:B------:R-:W-:-:S00]  /*0290*/  BRA `(.L_x_0) ;  /* 0xfffffffc00fc7947 */ /* 0x000fc0000383ffff */
[----:B------:R-:W-:-:S00]  /*02a0*/  NOP ;  /* 0x0000000000007918 */ /* 0x000fc00000000000 */
        /* <DEDUP_REMOVED lines=13> */
.L_x_1:


//--------------------- .nv.shared._Z9reduccionPfS_ --------------------------
	.section	.nv.shared._Z9reduccionPfS_,"aw",@nobits
	.sectionflags	@""
	.align	4
.nv.shared._Z9reduccionPfS_:
	.zero		1088


//--------------------- .nv.shared.reserved.0     --------------------------
	.section	.nv.shared.reserved.0,"aw",@nobits
	.weak		__nv_reservedSMEM_offset_0_alias
	.size		__nv_reservedSMEM_offset_0_alias, 0, 64
	.other		__nv_reservedSMEM_offset_0_alias,@"STO_CUDA_RESERVED_SHARED STV_DEFAULT"
__nv_reservedSMEM_offset_0_alias:
	.zero		0
	.zero		64


//--------------------- .nv.constant0._Z9reduccionPfS_ --------------------------
	.section	.nv.constant0._Z9reduccionPfS_,"a",@progbits
	.sectionflags	@""
	.align	4
.nv.constant0._Z9reduccionPfS_:
	.zero		912


//--------------------- SYMBOLS --------------------------

	.type		.nv.reservedSmem.offset0,@object
	.size		.nv.reservedSmem.offset0,0x4
	.type		.nv.reservedSmem.cap,@object
	.size		.nv.reservedSmem.cap,0x4
